//
// Generated by NVIDIA NVVM Compiler
//
// Compiler Build ID: CL-36424714
// Cuda compilation tools, release 13.0, V13.0.88
// Based on NVVM 20.0.0
//

.version 9.0
.target sm_100
.address_size 64

	// .globl	_Z6reducePKfPfi
.extern .shared .align 16 .b8 smem[];

.visible .entry _Z6reducePKfPfi(
	.param .u64 .ptr .align 1 _Z6reducePKfPfi_param_0,
	.param .u64 .ptr .align 1 _Z6reducePKfPfi_param_1,
	.param .u32 _Z6reducePKfPfi_param_2
)
{
	.reg .pred 	%p<7>;
	.reg .b32 	%r<17>;
	.reg .b32 	%f<12>;
	.reg .b64 	%rd<11>;

	ld.param.u64 	%rd3, [_Z6reducePKfPfi_param_0];
	ld.param.u64 	%rd2, [_Z6reducePKfPfi_param_1];
	ld.param.u32 	%r9, [_Z6reducePKfPfi_param_2];
	cvta.to.global.u64 	%rd1, %rd3;
	mov.u32 	%r1, %tid.x;
	mov.u32 	%r16, %ntid.x;
	mov.u32 	%r3, %ctaid.x;
	mul.lo.s32 	%r10, %r3, %r16;
	shl.b32 	%r11, %r10, 1;
	add.s32 	%r4, %r11, %r1;
	setp.ge.s32 	%p1, %r4, %r9;
	mov.f32 	%f11, 0f00000000;
	@%p1 bra 	$L__BB0_3;
	mul.wide.s32 	%rd4, %r4, 4;
	add.s64 	%rd5, %rd1, %rd4;
	ld.global.f32 	%f5, [%rd5];
	add.f32 	%f11, %f5, 0f00000000;
	add.s32 	%r5, %r4, %r16;
	setp.ge.u32 	%p2, %r5, %r9;
	@%p2 bra 	$L__BB0_3;
	mul.wide.u32 	%rd6, %r5, 4;
	add.s64 	%rd7, %rd1, %rd6;
	ld.global.f32 	%f6, [%rd7];
	add.f32 	%f11, %f11, %f6;
$L__BB0_3:
	shl.b32 	%r12, %r1, 2;
	mov.u32 	%r13, smem;
	add.s32 	%r6, %r13, %r12;
	st.shared.f32 	[%r6], %f11;
	bar.sync 	0;
	setp.lt.u32 	%p3, %r16, 2;
	@%p3 bra 	$L__BB0_7;
$L__BB0_4:
	shr.u32 	%r8, %r16, 1;
	setp.ge.u32 	%p4, %r1, %r8;
	@%p4 bra 	$L__BB0_6;
	shl.b32 	%r14, %r8, 2;
	add.s32 	%r15, %r6, %r14;
	ld.shared.f32 	%f7, [%r15];
	ld.shared.f32 	%f8, [%r6];
	add.f32 	%f9, %f7, %f8;
	st.shared.f32 	[%r6], %f9;
$L__BB0_6:
	bar.sync 	0;
	setp.gt.u32 	%p5, %r16, 3;
	mov.u32 	%r16, %r8;
	@%p5 bra 	$L__BB0_4;
$L__BB0_7:
	setp.ne.s32 	%p6, %r1, 0;
	@%p6 bra 	$L__BB0_9;
	ld.shared.f32 	%f10, [smem];
	cvta.to.global.u64 	%rd8, %rd2;
	mul.wide.u32 	%rd9, %r3, 4;
	add.s64 	%rd10, %rd8, %rd9;
	st.global.f32 	[%rd10], %f10;
$L__BB0_9:
	ret;

}


// ===== COMPILED SASS (sm_100) =====

	.target	sm_100

	.elftype	@"ET_EXEC"


//--------------------- .note.nv.tkinfo           --------------------------
	.section	.note.nv.tkinfo,"",@"SHT_NOTE"
	.sectionflags	@"SHF_NOTE_NV_TKINFO"
	.tkinfo
        /*0018*/ 	.word	0x00000002
        /*0030*/ 	.string	""
        /*0030*/ 	.string	"ptxas"
        /*0030*/ 	.string	"Cuda compilation tools, release 13.0, V13.0.88"
        /*0030*/ 	.string	"Build cuda_13.0.r13.0/compiler.36424714_0"
        /*0030*/ 	.string	"-arch sm_100 -m 64 "



//--------------------- .note.nv.cuinfo           --------------------------
	.section	.note.nv.cuinfo,"",@"SHT_NOTE"
	.sectionflags	@"SHF_NOTE_NV_CUINFO"
        /*0018*/ 	.short	0x0002
        /*001a*/ 	.short	0x0064
        /*001c*/ 	.short	0x0082
	.zero		2


//--------------------- .nv.info                  --------------------------
	.section	.nv.info,"",@"SHT_CUDA_INFO"
	.align	4


	//----- nvinfo : EIATTR_REGCOUNT
	.align		4
        /*0000*/ 	.byte	0x04, 0x2f
        /*0002*/ 	.short	(.L_1 - .L_0)
	.align		4
.L_0:
        /*0004*/ 	.word	index@(_Z6reducePKfPfi)
        /*0008*/ 	.word	0x0000000e


	//----- nvinfo : EIATTR_FRAME_SIZE
	.align		4
.L_1:
        /*000c*/ 	.byte	0x04, 0x11
        /*000e*/ 	.short	(.L_3 - .L_2)
	.align		4
.L_2:
        /*0010*/ 	.word	index@(_Z6reducePKfPfi)
        /*0014*/ 	.word	0x00000000


	//----- nvinfo : EIATTR_MIN_STACK_SIZE
	.align		4
.L_3:
        /*0018*/ 	.byte	0x04, 0x12
        /*001a*/ 	.short	(.L_5 - .L_4)
	.align		4
.L_4:
        /*001c*/ 	.word	index@(_Z6reducePKfPfi)
        /*0020*/ 	.word	0x00000000
.L_5:


//--------------------- .nv.compat                --------------------------
	.section	.nv.compat,"",@"SHT_CUDA_COMPAT_INFO"
	.align	4
        /*0000*/ 	.byte	0x02, 0x09, 0x00, 0x00, 0x02, 0x02, 0x01, 0x00, 0x02, 0x05, 0x05, 0x00, 0x03, 0x07, 0x01, 0x01
        /*0010*/ 	.byte	0x02, 0x03, 0x00, 0x00, 0x02, 0x06, 0x01, 0x00, 0x04, 0x0b, 0x08, 0x00, 0x09, 0x00, 0x00, 0x00
        /*0020*/ 	.byte	0x00, 0x00, 0x00, 0x00


//--------------------- .nv.info._Z6reducePKfPfi  --------------------------
	.section	.nv.info._Z6reducePKfPfi,"",@"SHT_CUDA_INFO"
	.sectionflags	@""
	.align	4


	//----- nvinfo : EIATTR_CUDA_API_VERSION
	.align		4
        /*0000*/ 	.byte	0x04, 0x37
        /*0002*/ 	.short	(.L_7 - .L_6)
.L_6:
        /*0004*/ 	.word	0x00000082


	//----- nvinfo : EIATTR_KPARAM_INFO
	.align		4
.L_7:
        /*0008*/ 	.byte	0x04, 0x17
        /*000a*/ 	.short	(.L_9 - .L_8)
.L_8:
        /*000c*/ 	.word	0x00000000
        /*0010*/ 	.short	0x0002
        /*0012*/ 	.short	0x0010
        /*0014*/ 	.byte	0x00, 0xf0, 0x11, 0x00


	//----- nvinfo : EIATTR_KPARAM_INFO
	.align		4
.L_9:
        /*0018*/ 	.byte	0x04, 0x17
        /*001a*/ 	.short	(.L_11 - .L_10)
.L_10:
        /*001c*/ 	.word	0x00000000
        /*0020*/ 	.short	0x0001
        /*0022*/ 	.short	0x0008
        /*0024*/ 	.byte	0x00, 0xf5, 0x21, 0x00


	//----- nvinfo : EIATTR_KPARAM_INFO
	.align		4
.L_11:
        /*0028*/ 	.byte	0x04, 0x17
        /*002a*/ 	.short	(.L_13 - .L_12)
.L_12:
        /*002c*/ 	.word	0x00000000
        /*0030*/ 	.short	0x0000
        /*0032*/ 	.short	0x0000
        /*0034*/ 	.byte	0x00, 0xf5, 0x21, 0x00


	//----- nvinfo : EIATTR_SPARSE_MMA_MASK
	.align		4
.L_13:
        /*0038*/ 	.byte	0x03, 0x50
        /*003a*/ 	.short	0x0000


	//----- nvinfo : EIATTR_MAXREG_COUNT
	.align		4
        /*003c*/ 	.byte	0x03, 0x1b
        /*003e*/ 	.short	0x00ff


	//----- nvinfo : EIATTR_NUM_BARRIERS
	.align		4
        /*0040*/ 	.byte	0x02, 0x4c
        /*0042*/ 	.byte	0x01
	.zero		1


	//----- nvinfo : EIATTR_MERCURY_ISA_VERSION
	.align		4
        /*0044*/ 	.byte	0x03, 0x5f
        /*0046*/ 	.short	0x0101


	//----- nvinfo : EIATTR_VRC_CTA_INIT_COUNT
	.align		4
        /*0048*/ 	.byte	0x02, 0x4a
	.zero		1
	.zero		1


	//----- nvinfo : EIATTR_EXIT_INSTR_OFFSETS
	.align		4
        /*004c*/ 	.byte	0x04, 0x1c
        /*004e*/ 	.short	(.L_15 - .L_14)


	//   ....[0]....
.L_14:
        /*0050*/ 	.word	0x000002b0


	//   ....[1]....
        /*0054*/ 	.word	0x00000330


	//----- nvinfo : EIATTR_CRS_STACK_SIZE
	.align		4
.L_15:
        /*0058*/ 	.byte	0x04, 0x1e
        /*005a*/ 	.short	(.L_17 - .L_16)
.L_16:
        /*005c*/ 	.word	0x00000000


	//----- nvinfo : EIATTR_CBANK_PARAM_SIZE
	.align		4
.L_17:
        /*0060*/ 	.byte	0x03, 0x19
        /*0062*/ 	.short	0x0014


	//----- nvinfo : EIATTR_PARAM_CBANK
	.align		4
        /*0064*/ 	.byte	0x04, 0x0a
        /*0066*/ 	.short	(.L_19 - .L_18)
	.align		4
.L_18:
        /*0068*/ 	.word	index@(.nv.constant0._Z6reducePKfPfi)
        /*006c*/ 	.short	0x0380
        /*006e*/ 	.short	0x0014


	//----- nvinfo : EIATTR_SW_WAR
	.align		4
.L_19:
        /*0070*/ 	.byte	0x04, 0x36
        /*0072*/ 	.short	(.L_21 - .L_20)
.L_20:
        /*0074*/ 	.word	0x00000008
.L_21:


//--------------------- .nv.callgraph             --------------------------
	.section	.nv.callgraph,"",@"SHT_CUDA_CALLGRAPH"
	.align	4
	.sectionentsize	8
	.align		4
        /*0000*/ 	.word	0x00000000
	.align		4
        /*0004*/ 	.word	0xffffffff
	.align		4
        /*0008*/ 	.word	0x00000000
	.align		4
        /*000c*/ 	.word	0xfffffffe
	.align		4
        /*0010*/ 	.word	0x00000000
	.align		4
        /*0014*/ 	.word	0xfffffffd
	.align		4
        /*0018*/ 	.word	0x00000000
	.align		4
        /*001c*/ 	.word	0xfffffffc


//--------------------- .text._Z6reducePKfPfi     --------------------------
	.section	.text._Z6reducePKfPfi,"ax",@progbits
	.align	128
        .global         _Z6reducePKfPfi
        .type           _Z6reducePKfPfi,@function
        .size           _Z6reducePKfPfi,(.L_x_5 - _Z6reducePKfPfi)
        .other          _Z6reducePKfPfi,@"STO_CUDA_ENTRY STV_DEFAULT"
_Z6reducePKfPfi:
.text._Z6reducePKfPfi:
[----:B------:R-:W-:Y:S01]  /*0000*/  LDC R1, c[0x0][0x37c] ;  /* 0x0000df00ff017b82 */ /* 0x000fe20000000800 */
[----:B------:R-:W0:Y:S01]  /*0010*/  S2R R9, SR_CTAID.X ;  /* 0x0000000000097919 */ /* 0x000e220000002500 */
[----:B------:R-:W0:Y:S01]  /*0020*/  LDCU UR4, c[0x0][0x360] ;  /* 0x00006c00ff0477ac */ /* 0x000e220008000800 */
[----:B------:R-:W-:Y:S01]  /*0030*/  BSSY.RECONVERGENT B0, `(.L_x_0) ;  /* 0x0000013000007945 */ /* 0x000fe20003800200 */
[----:B------:R-:W-:Y:S01]  /*0040*/  IMAD.MOV.U32 R6, RZ, RZ, RZ ;  /* 0x000000ffff067224 */ /* 0x000fe200078e00ff */
[----:B------:R-:W1:Y:S01]  /*0050*/  S2R R7, SR_TID.X ;  /* 0x0000000000077919 */ /* 0x000e620000002100 */
[----:B------:R-:W2:Y:S01]  /*0060*/  LDCU UR5, c[0x0][0x390] ;  /* 0x00007200ff0577ac */ /* 0x000ea20008000800 */
[----:B------:R-:W3:Y:S01]  /*0070*/  LDCU.64 UR6, c[0x0][0x358] ;  /* 0x00006b00ff0677ac */ /* 0x000ee20008000a00 */
[----:B0-----:R-:W-:-:S04]  /*0080*/  IMAD R0, R9, UR4, RZ ;  /* 0x0000000409007c24 */ /* 0x001fc8000f8e02ff */
[----:B-1----:R-:W-:Y:S01]  /*0090*/  IMAD R3, R0, 0x2, R7 ;  /* 0x0000000200037824 */ /* 0x002fe200078e0207 */
[----:B------:R-:W-:-:S04]  /*00a0*/  MOV R0, UR4 ;  /* 0x0000000400007c02 */ /* 0x000fc80008000f00 */
[----:B--2---:R-:W-:-:S13]  /*00b0*/  ISETP.GE.AND P0, PT, R3, UR5, PT ;  /* 0x0000000503007c0c */ /* 0x004fda000bf06270 */
[----:B---3--:R-:W-:Y:S05]  /*00c0*/  @P0 BRA `(.L_x_1) ;  /* 0x0000000000240947 */ /* 0x008fea0003800000 */
[----:B------:R-:W0:Y:S01]  /*00d0*/  LDC.64 R4, c[0x0][0x380] ;  /* 0x0000e000ff047b82 */ /* 0x000e220000000a00 */
[----:B------:R-:W-:-:S05]  /*00e0*/  IMAD.IADD R11, R3, 0x1, R0 ;  /* 0x00000001030b7824 */ /* 0x000fca00078e0200 */
[----:B------:R-:W-:Y:S01]  /*00f0*/  ISETP.GE.U32.AND P0, PT, R11, UR5, PT ;  /* 0x000000050b007c0c */ /* 0x000fe2000bf06070 */
[----:B0-----:R-:W-:-:S12]  /*0100*/  IMAD.WIDE R2, R3, 0x4, R4 ;  /* 0x0000000403027825 */ /* 0x001fd800078e0204 */
[----:B------:R-:W-:Y:S01]  /*0110*/  @!P0 IMAD.WIDE.U32 R4, R11, 0x4, R4 ;  /* 0x000000040b048825 */ /* 0x000fe200078e0004 */
[----:B------:R-:W2:Y:S05]  /*0120*/  LDG.E R2, desc[UR6][R2.64] ;  /* 0x0000000602027981 */ /* 0x000eaa000c1e1900 */
[----:B------:R-:W3:Y:S01]  /*0130*/  @!P0 LDG.E R5, desc[UR6][R4.64] ;  /* 0x0000000604058981 */ /* 0x000ee2000c1e1900 */
[----:B--2---:R-:W-:-:S04]  /*0140*/  FADD R6, RZ, R2 ;  /* 0x00000002ff067221 */ /* 0x004fc80000000000 */
[----:B---3--:R-:W-:-:S07]  /*0150*/  @!P0 FADD R6, R6, R5 ;  /* 0x0000000506068221 */ /* 0x008fce0000000000 */
.L_x_1:
[----:B------:R-:W-:Y:S05]  /*0160*/  BSYNC.RECONVERGENT B0 ;  /* 0x0000000000007941 */ /* 0x000fea0003800200 */
.L_x_0:
[----:B------:R-:W0:Y:S01]  /*0170*/  S2UR UR5, SR_CgaCtaId ;  /* 0x00000000000579c3 */ /* 0x000e220000008800 */
[----:B------:R-:W-:Y:S01]  /*0180*/  UMOV UR4, 0x400 ;  /* 0x0000040000047882 */ /* 0x000fe20000000000 */
[----:B------:R-:W-:Y:S02]  /*0190*/  ISETP.GE.U32.AND P1, PT, R0, 0x2, PT ;  /* 0x000000020000780c */ /* 0x000fe40003f26070 */
[----:B------:R-:W-:Y:S01]  /*01a0*/  ISETP.NE.AND P0, PT, R7, RZ, PT ;  /* 0x000000ff0700720c */ /* 0x000fe20003f05270 */
[----:B0-----:R-:W-:-:S06]  /*01b0*/  ULEA UR4, UR5, UR4, 0x18 ;  /* 0x0000000405047291 */ /* 0x001fcc000f8ec0ff */
[----:B------:R-:W-:-:S05]  /*01c0*/  LEA R3, R7, UR4, 0x2 ;  /* 0x0000000407037c11 */ /* 0x000fca000f8e10ff */
[----:B------:R0:W-:Y:S01]  /*01d0*/  STS [R3], R6 ;  /* 0x0000000603007388 */ /* 0x0001e20000000800 */
[----:B------:R-:W-:Y:S06]  /*01e0*/  BAR.SYNC.DEFER_BLOCKING 0x0 ;  /* 0x0000000000007b1d */ /* 0x000fec0000010000 */
[----:B------:R-:W-:Y:S05]  /*01f0*/  @!P1 BRA `(.L_x_2) ;  /* 0x00000000002c9947 */ /* 0x000fea0003800000 */
.L_x_3:
[----:B0-----:R-:W-:-:S04]  /*0200*/  SHF.R.U32.HI R6, RZ, 0x1, R0 ;  /* 0x00000001ff067819 */ /* 0x001fc80000011600 */
[----:B------:R-:W-:-:S13]  /*0210*/  ISETP.GE.U32.AND P1, PT, R7, R6, PT ;  /* 0x000000060700720c */ /* 0x000fda0003f26070 */
[----:B------:R-:W-:Y:S01]  /*0220*/  @!P1 LEA R2, R6, R3, 0x2 ;  /* 0x0000000306029211 */ /* 0x000fe200078e10ff */
[----:B------:R-:W-:Y:S05]  /*0230*/  @!P1 LDS R5, [R3] ;  /* 0x0000000003059984 */ /* 0x000fea0000000800 */
[----:B------:R-:W0:Y:S02]  /*0240*/  @!P1 LDS R2, [R2] ;  /* 0x0000000002029984 */ /* 0x000e240000000800 */
[----:B0-----:R-:W-:-:S05]  /*0250*/  @!P1 FADD R4, R2, R5 ;  /* 0x0000000502049221 */ /* 0x001fca0000000000 */
[----:B------:R1:W-:Y:S01]  /*0260*/  @!P1 STS [R3], R4 ;  /* 0x0000000403009388 */ /* 0x0003e20000000800 */
[----:B------:R-:W-:Y:S01]  /*0270*/  BAR.SYNC.DEFER_BLOCKING 0x0 ;  /* 0x0000000000007b1d */ /* 0x000fe20000010000 */
[----:B------:R-:W-:Y:S02]  /*0280*/  ISETP.GT.U32.AND P1, PT, R0, 0x3, PT ;  /* 0x000000030000780c */ /* 0x000fe40003f24070 */
[----:B------:R-:W-:-:S11]  /*0290*/  MOV R0, R6 ;  /* 0x0000000600007202 */ /* 0x000fd60000000f00 */
[----:B-1----:R-:W-:Y:S05]  /*02a0*/  @P1 BRA `(.L_x_3) ;  /* 0xfffffffc00d41947 */ /* 0x002fea000383ffff */
.L_x_2:
[----:B------:R-:W-:Y:S05]  /*02b0*/  @P0 EXIT ;  /* 0x000000000000094d */ /* 0x000fea0003800000 */
[----:B------:R-:W1:Y:S01]  /*02c0*/  S2UR UR5, SR_CgaCtaId ;  /* 0x00000000000579c3 */ /* 0x000e620000008800 */
[----:B------:R-:W-:-:S07]  /*02d0*/  UMOV UR4, 0x400 ;  /* 0x0000040000047882 */ /* 0x000fce0000000000 */
[----:B0-----:R-:W0:Y:S01]  /*02e0*/  LDC.64 R2, c[0x0][0x388] ;  /* 0x0000e200ff027b82 */ /* 0x001e220000000a00 */
[----:B-1----:R-:W-:Y:S01]  /*02f0*/  ULEA UR4, UR5, UR4, 0x18 ;  /* 0x0000000405047291 */ /* 0x002fe2000f8ec0ff */
[----:B0-----:R-:W-:-:S08]  /*0300*/  IMAD.WIDE.U32 R2, R9, 0x4, R2 ;  /* 0x0000000409027825 */ /* 0x001fd000078e0002 */
[----:B------:R-:W0:Y:S04]  /*0310*/  LDS R5, [UR4] ;  /* 0x00000004ff057984 */ /* 0x000e280008000800 */
[----:B0-----:R-:W-:Y:S01]  /*0320*/  STG.E desc[UR6][R2.64], R5 ;  /* 0x0000000502007986 */ /* 0x001fe2000c101906 */
[----:B------:R-:W-:Y:S05]  /*0330*/  EXIT ;  /* 0x000000000000794d */ /* 0x000fea0003800000 */
.L_x_4:
[----:B------:R-:W-:-:S00]  /*0340*/  BRA `(.L_x_4) ;  /* 0xfffffffc00fc7947 */ /* 0x000fc0000383ffff */
[----:B------:R-:W-:-:S00]  /*0350*/  NOP ;  /* 0x0000000000007918 */ /* 0x000fc00000000000 */
        /* <DEDUP_REMOVED lines=10> */
.L_x_5:


//--------------------- .nv.shared._Z6reducePKfPfi --------------------------
	.section	.nv.shared._Z6reducePKfPfi,"aw",@nobits
	.sectionflags	@""
	.align	16
	.zero		1024


//--------------------- .nv.shared.reserved.0     --------------------------
	.section	.nv.shared.reserved.0,"aw",@nobits
	.weak		__nv_reservedSMEM_offset_0_alias
	.size		__nv_reservedSMEM_offset_0_alias, 0, 64
	.other		__nv_reservedSMEM_offset_0_alias,@"STO_CUDA_RESERVED_SHARED STV_DEFAULT"
__nv_reservedSMEM_offset_0_alias:
	.zero		0
	.zero		64


//--------------------- .nv.constant0._Z6reducePKfPfi --------------------------
	.section	.nv.constant0._Z6reducePKfPfi,"a",@progbits
	.sectionflags	@""
	.align	4
.nv.constant0._Z6reducePKfPfi:
	.zero		916


//--------------------- SYMBOLS --------------------------

	.type		.nv.reservedSmem.offset0,@object
	.size		.nv.reservedSmem.offset0,0x4
	.type		.nv.reservedSmem.cap,@object
	.size		.nv.reservedSmem.cap,0x4
